//
// Generated by NVIDIA NVVM Compiler
//
// Compiler Build ID: CL-36424714
// Cuda compilation tools, release 13.0, V13.0.88
// Based on NVVM 20.0.0
//

.version 9.0
.target sm_100
.address_size 64

	// .globl	_Z17matrixMultiplyGPUPfS_S_i
// _ZZ17matrixMultiplyGPUPfS_S_iE5tileA has been demoted
// _ZZ17matrixMultiplyGPUPfS_S_iE5tileB has been demoted

.visible .entry _Z17matrixMultiplyGPUPfS_S_i(
	.param .u64 .ptr .align 1 _Z17matrixMultiplyGPUPfS_S_i_param_0,
	.param .u64 .ptr .align 1 _Z17matrixMultiplyGPUPfS_S_i_param_1,
	.param .u64 .ptr .align 1 _Z17matrixMultiplyGPUPfS_S_i_param_2,
	.param .u32 _Z17matrixMultiplyGPUPfS_S_i_param_3
)
{
	.reg .pred 	%p<8>;
	.reg .b32 	%r<43>;
	.reg .b32 	%f<63>;
	.reg .b64 	%rd<13>;
	// demoted variable
	.shared .align 4 .b8 _ZZ17matrixMultiplyGPUPfS_S_iE5tileA[1024];
	// demoted variable
	.shared .align 4 .b8 _ZZ17matrixMultiplyGPUPfS_S_iE5tileB[1024];
	ld.param.u64 	%rd3, [_Z17matrixMultiplyGPUPfS_S_i_param_0];
	ld.param.u64 	%rd4, [_Z17matrixMultiplyGPUPfS_S_i_param_1];
	ld.param.u64 	%rd5, [_Z17matrixMultiplyGPUPfS_S_i_param_2];
	ld.param.u32 	%r24, [_Z17matrixMultiplyGPUPfS_S_i_param_3];
	mov.u32 	%r25, %ctaid.y;
	shl.b32 	%r26, %r25, 4;
	mov.u32 	%r40, %tid.y;
	add.s32 	%r2, %r26, %r40;
	mov.u32 	%r27, %ctaid.x;
	shl.b32 	%r3, %r27, 4;
	mov.u32 	%r38, %tid.x;
	add.s32 	%r5, %r3, %r38;
	setp.lt.s32 	%p1, %r24, 1;
	mov.f32 	%f62, 0f00000000;
	@%p1 bra 	$L__BB0_7;
	add.s32 	%r28, %r24, 15;
	shr.u32 	%r29, %r28, 4;
	shl.b32 	%r30, %r40, 6;
	mov.u32 	%r31, _ZZ17matrixMultiplyGPUPfS_S_iE5tileA;
	add.s32 	%r6, %r31, %r30;
	shl.b32 	%r32, %r38, 2;
	add.s32 	%r7, %r6, %r32;
	mov.u32 	%r33, _ZZ17matrixMultiplyGPUPfS_S_iE5tileB;
	add.s32 	%r9, %r33, %r32;
	add.s32 	%r8, %r9, %r30;
	neg.s32 	%r42, %r29;
	mad.lo.s32 	%r34, %r40, %r24, %r38;
	add.s32 	%r41, %r34, %r3;
	shl.b32 	%r12, %r24, 4;
	mad.lo.s32 	%r39, %r24, %r2, %r38;
	cvta.to.global.u64 	%rd1, %rd3;
	cvta.to.global.u64 	%rd2, %rd4;
	mov.f32 	%f62, 0f00000000;
$L__BB0_2:
	max.u32 	%r35, %r2, %r38;
	setp.ge.u32 	%p2, %r35, %r24;
	mov.f32 	%f60, 0f00000000;
	@%p2 bra 	$L__BB0_4;
	mul.wide.u32 	%rd6, %r39, 4;
	add.s64 	%rd7, %rd1, %rd6;
	ld.global.f32 	%f60, [%rd7];
$L__BB0_4:
	setp.ge.s32 	%p3, %r5, %r24;
	st.shared.f32 	[%r7], %f60;
	setp.ge.u32 	%p4, %r40, %r24;
	mov.f32 	%f61, 0f00000000;
	or.pred  	%p5, %p3, %p4;
	@%p5 bra 	$L__BB0_6;
	mul.wide.u32 	%rd8, %r41, 4;
	add.s64 	%rd9, %rd2, %rd8;
	ld.global.f32 	%f61, [%rd9];
$L__BB0_6:
	st.shared.f32 	[%r8], %f61;
	bar.sync 	0;
	ld.shared.f32 	%f12, [%r6];
	ld.shared.f32 	%f13, [%r9];
	fma.rn.f32 	%f14, %f12, %f13, %f62;
	ld.shared.f32 	%f15, [%r6+4];
	ld.shared.f32 	%f16, [%r9+64];
	fma.rn.f32 	%f17, %f15, %f16, %f14;
	ld.shared.f32 	%f18, [%r6+8];
	ld.shared.f32 	%f19, [%r9+128];
	fma.rn.f32 	%f20, %f18, %f19, %f17;
	ld.shared.f32 	%f21, [%r6+12];
	ld.shared.f32 	%f22, [%r9+192];
	fma.rn.f32 	%f23, %f21, %f22, %f20;
	ld.shared.f32 	%f24, [%r6+16];
	ld.shared.f32 	%f25, [%r9+256];
	fma.rn.f32 	%f26, %f24, %f25, %f23;
	ld.shared.f32 	%f27, [%r6+20];
	ld.shared.f32 	%f28, [%r9+320];
	fma.rn.f32 	%f29, %f27, %f28, %f26;
	ld.shared.f32 	%f30, [%r6+24];
	ld.shared.f32 	%f31, [%r9+384];
	fma.rn.f32 	%f32, %f30, %f31, %f29;
	ld.shared.f32 	%f33, [%r6+28];
	ld.shared.f32 	%f34, [%r9+448];
	fma.rn.f32 	%f35, %f33, %f34, %f32;
	ld.shared.f32 	%f36, [%r6+32];
	ld.shared.f32 	%f37, [%r9+512];
	fma.rn.f32 	%f38, %f36, %f37, %f35;
	ld.shared.f32 	%f39, [%r6+36];
	ld.shared.f32 	%f40, [%r9+576];
	fma.rn.f32 	%f41, %f39, %f40, %f38;
	ld.shared.f32 	%f42, [%r6+40];
	ld.shared.f32 	%f43, [%r9+640];
	fma.rn.f32 	%f44, %f42, %f43, %f41;
	ld.shared.f32 	%f45, [%r6+44];
	ld.shared.f32 	%f46, [%r9+704];
	fma.rn.f32 	%f47, %f45, %f46, %f44;
	ld.shared.f32 	%f48, [%r6+48];
	ld.shared.f32 	%f49, [%r9+768];
	fma.rn.f32 	%f50, %f48, %f49, %f47;
	ld.shared.f32 	%f51, [%r6+52];
	ld.shared.f32 	%f52, [%r9+832];
	fma.rn.f32 	%f53, %f51, %f52, %f50;
	ld.shared.f32 	%f54, [%r6+56];
	ld.shared.f32 	%f55, [%r9+896];
	fma.rn.f32 	%f56, %f54, %f55, %f53;
	ld.shared.f32 	%f57, [%r6+60];
	ld.shared.f32 	%f58, [%r9+960];
	fma.rn.f32 	%f62, %f57, %f58, %f56;
	bar.sync 	0;
	add.s32 	%r42, %r42, 1;
	setp.ne.s32 	%p6, %r42, 0;
	add.s32 	%r41, %r41, %r12;
	add.s32 	%r40, %r40, 16;
	add.s32 	%r39, %r39, 16;
	add.s32 	%r38, %r38, 16;
	@%p6 bra 	$L__BB0_2;
$L__BB0_7:
	max.s32 	%r36, %r2, %r5;
	setp.ge.s32 	%p7, %r36, %r24;
	@%p7 bra 	$L__BB0_9;
	mad.lo.s32 	%r37, %r24, %r2, %r5;
	cvta.to.global.u64 	%rd10, %rd5;
	mul.wide.s32 	%rd11, %r37, 4;
	add.s64 	%rd12, %rd10, %rd11;
	st.global.f32 	[%rd12], %f62;
$L__BB0_9:
	ret;

}


// ===== COMPILED SASS (sm_100) =====

	.target	sm_100

	.elftype	@"ET_EXEC"


//--------------------- .note.nv.tkinfo           --------------------------
	.section	.note.nv.tkinfo,"",@"SHT_NOTE"
	.sectionflags	@"SHF_NOTE_NV_TKINFO"
	.tkinfo
        /*0018*/ 	.word	0x00000002
        /*0030*/ 	.string	""
        /*0030*/ 	.string	"ptxas"
        /*0030*/ 	.string	"Cuda compilation tools, release 13.0, V13.0.88"
        /*0030*/ 	.string	"Build cuda_13.0.r13.0/compiler.36424714_0"
        /*0030*/ 	.string	"-arch sm_100 -m 64 "



//--------------------- .note.nv.cuinfo           --------------------------
	.section	.note.nv.cuinfo,"",@"SHT_NOTE"
	.sectionflags	@"SHF_NOTE_NV_CUINFO"
        /*0018*/ 	.short	0x0002
        /*001a*/ 	.short	0x0064
        /*001c*/ 	.short	0x0082
	.zero		2


//--------------------- .nv.info                  --------------------------
	.section	.nv.info,"",@"SHT_CUDA_INFO"
	.align	4


	//----- nvinfo : EIATTR_REGCOUNT
	.align		4
        /*0000*/ 	.byte	0x04, 0x2f
        /*0002*/ 	.short	(.L_1 - .L_0)
	.align		4
.L_0:
        /*0004*/ 	.word	index@(_Z17matrixMultiplyGPUPfS_S_i)
        /*0008*/ 	.word	0x00000020


	//----- nvinfo : EIATTR_FRAME_SIZE
	.align		4
.L_1:
        /*000c*/ 	.byte	0x04, 0x11
        /*000e*/ 	.short	(.L_3 - .L_2)
	.align		4
.L_2:
        /*0010*/ 	.word	index@(_Z17matrixMultiplyGPUPfS_S_i)
        /*0014*/ 	.word	0x00000000


	//----- nvinfo : EIATTR_MIN_STACK_SIZE
	.align		4
.L_3:
        /*0018*/ 	.byte	0x04, 0x12
        /*001a*/ 	.short	(.L_5 - .L_4)
	.align		4
.L_4:
        /*001c*/ 	.word	index@(_Z17matrixMultiplyGPUPfS_S_i)
        /*0020*/ 	.word	0x00000000
.L_5:


//--------------------- .nv.compat                --------------------------
	.section	.nv.compat,"",@"SHT_CUDA_COMPAT_INFO"
	.align	4
        /*0000*/ 	.byte	0x02, 0x09, 0x00, 0x00, 0x02, 0x02, 0x01, 0x00, 0x02, 0x05, 0x05, 0x00, 0x03, 0x07, 0x01, 0x01
        /*0010*/ 	.byte	0x02, 0x03, 0x00, 0x00, 0x02, 0x06, 0x01, 0x00, 0x04, 0x0b, 0x08, 0x00, 0x09, 0x00, 0x00, 0x00
        /*0020*/ 	.byte	0x00, 0x00, 0x00, 0x00


//--------------------- .nv.info._Z17matrixMultiplyGPUPfS_S_i --------------------------
	.section	.nv.info._Z17matrixMultiplyGPUPfS_S_i,"",@"SHT_CUDA_INFO"
	.sectionflags	@""
	.align	4


	//----- nvinfo : EIATTR_CUDA_API_VERSION
	.align		4
        /*0000*/ 	.byte	0x04, 0x37
        /*0002*/ 	.short	(.L_7 - .L_6)
.L_6:
        /*0004*/ 	.word	0x00000082


	//----- nvinfo : EIATTR_KPARAM_INFO
	.align		4
.L_7:
        /*0008*/ 	.byte	0x04, 0x17
        /*000a*/ 	.short	(.L_9 - .L_8)
.L_8:
        /*000c*/ 	.word	0x00000000
        /*0010*/ 	.short	0x0003
        /*0012*/ 	.short	0x0018
        /*0014*/ 	.byte	0x00, 0xf0, 0x11, 0x00


	//----- nvinfo : EIATTR_KPARAM_INFO
	.align		4
.L_9:
        /*0018*/ 	.byte	0x04, 0x17
        /*001a*/ 	.short	(.L_11 - .L_10)
.L_10:
        /*001c*/ 	.word	0x00000000
        /*0020*/ 	.short	0x0002
        /*0022*/ 	.short	0x0010
        /*0024*/ 	.byte	0x00, 0xf5, 0x21, 0x00


	//----- nvinfo : EIATTR_KPARAM_INFO
	.align		4
.L_11:
        /*0028*/ 	.byte	0x04, 0x17
        /*002a*/ 	.short	(.L_13 - .L_12)
.L_12:
        /*002c*/ 	.word	0x00000000
        /*0030*/ 	.short	0x0001
        /*0032*/ 	.short	0x0008
        /*0034*/ 	.byte	0x00, 0xf5, 0x21, 0x00


	//----- nvinfo : EIATTR_KPARAM_INFO
	.align		4
.L_13:
        /*0038*/ 	.byte	0x04, 0x17
        /*003a*/ 	.short	(.L_15 - .L_14)
.L_14:
        /*003c*/ 	.word	0x00000000
        /*0040*/ 	.short	0x0000
        /*0042*/ 	.short	0x0000
        /*0044*/ 	.byte	0x00, 0xf5, 0x21, 0x00


	//----- nvinfo : EIATTR_SPARSE_MMA_MASK
	.align		4
.L_15:
        /*0048*/ 	.byte	0x03, 0x50
        /*004a*/ 	.short	0x0000


	//----- nvinfo : EIATTR_MAXREG_COUNT
	.align		4
        /*004c*/ 	.byte	0x03, 0x1b
        /*004e*/ 	.short	0x00ff


	//----- nvinfo : EIATTR_NUM_BARRIERS
	.align		4
        /*0050*/ 	.byte	0x02, 0x4c
        /*0052*/ 	.byte	0x01
	.zero		1


	//----- nvinfo : EIATTR_MERCURY_ISA_VERSION
	.align		4
        /*0054*/ 	.byte	0x03, 0x5f
        /*0056*/ 	.short	0x0101


	//----- nvinfo : EIATTR_VRC_CTA_INIT_COUNT
	.align		4
        /*0058*/ 	.byte	0x02, 0x4a
	.zero		1
	.zero		1


	//----- nvinfo : EIATTR_EXIT_INSTR_OFFSETS
	.align		4
        /*005c*/ 	.byte	0x04, 0x1c
        /*005e*/ 	.short	(.L_17 - .L_16)


	//   ....[0]....
.L_16:
        /*0060*/ 	.word	0x000005c0


	//   ....[1]....
        /*0064*/ 	.word	0x00000610


	//----- nvinfo : EIATTR_CBANK_PARAM_SIZE
	.align		4
.L_17:
        /*0068*/ 	.byte	0x03, 0x19
        /*006a*/ 	.short	0x001c


	//----- nvinfo : EIATTR_PARAM_CBANK
	.align		4
        /*006c*/ 	.byte	0x04, 0x0a
        /*006e*/ 	.short	(.L_19 - .L_18)
	.align		4
.L_18:
        /*0070*/ 	.word	index@(.nv.constant0._Z17matrixMultiplyGPUPfS_S_i)
        /*0074*/ 	.short	0x0380
        /*0076*/ 	.short	0x001c


	//----- nvinfo : EIATTR_SW_WAR
	.align		4
.L_19:
        /*0078*/ 	.byte	0x04, 0x36
        /*007a*/ 	.short	(.L_21 - .L_20)
.L_20:
        /*007c*/ 	.word	0x00000008
.L_21:


//--------------------- .nv.callgraph             --------------------------
	.section	.nv.callgraph,"",@"SHT_CUDA_CALLGRAPH"
	.align	4
	.sectionentsize	8
	.align		4
        /*0000*/ 	.word	0x00000000
	.align		4
        /*0004*/ 	.word	0xffffffff
	.align		4
        /*0008*/ 	.word	0x00000000
	.align		4
        /*000c*/ 	.word	0xfffffffe
	.align		4
        /*0010*/ 	.word	0x00000000
	.align		4
        /*0014*/ 	.word	0xfffffffd
	.align		4
        /*0018*/ 	.word	0x00000000
	.align		4
        /*001c*/ 	.word	0xfffffffc


//--------------------- .text._Z17matrixMultiplyGPUPfS_S_i --------------------------
	.section	.text._Z17matrixMultiplyGPUPfS_S_i,"ax",@progbits
	.align	128
        .global         _Z17matrixMultiplyGPUPfS_S_i
        .type           _Z17matrixMultiplyGPUPfS_S_i,@function
        .size           _Z17matrixMultiplyGPUPfS_S_i,(.L_x_3 - _Z17matrixMultiplyGPUPfS_S_i)
        .other          _Z17matrixMultiplyGPUPfS_S_i,@"STO_CUDA_ENTRY STV_DEFAULT"
_Z17matrixMultiplyGPUPfS_S_i:
.text._Z17matrixMultiplyGPUPfS_S_i:
[----:B------:R-:W-:Y:S01]  /*0000*/  LDC R1, c[0x0][0x37c] ;  /* 0x0000df00ff017b82 */ /* 0x000fe20000000800 */
[----:B------:R-:W0:Y:S01]  /*0010*/  LDCU UR4, c[0x0][0x398] ;  /* 0x00007300ff0477ac */ /* 0x000e220008000800 */
[----:B------:R-:W1:Y:S01]  /*0020*/  S2R R2, SR_CTAID.Y ;  /* 0x0000000000027919 */ /* 0x000e620000002600 */
[----:B------:R-:W-:Y:S01]  /*0030*/  HFMA2 R23, -RZ, RZ, 0, 0 ;  /* 0x00000000ff177431 */ /* 0x000fe200000001ff */
[----:B------:R-:W2:Y:S01]  /*0040*/  LDCU.64 UR8, c[0x0][0x358] ;  /* 0x00006b00ff0877ac */ /* 0x000ea20008000a00 */
[----:B------:R-:W1:Y:S01]  /*0050*/  S2R R7, SR_TID.Y ;  /* 0x0000000000077919 */ /* 0x000e620000002200 */
[----:B------:R-:W3:Y:S01]  /*0060*/  S2R R8, SR_CTAID.X ;  /* 0x0000000000087919 */ /* 0x000ee20000002500 */
[----:B------:R-:W3:Y:S01]  /*0070*/  S2R R3, SR_TID.X ;  /* 0x0000000000037919 */ /* 0x000ee20000002100 */
[----:B0-----:R-:W-:-:S04]  /*0080*/  MOV R0, UR4 ;  /* 0x0000000400007c02 */ /* 0x001fc80008000f00 */
[----:B------:R-:W-:Y:S02]  /*0090*/  ISETP.GE.AND P0, PT, R0, 0x1, PT ;  /* 0x000000010000780c */ /* 0x000fe40003f06270 */
[----:B-1----:R-:W-:Y:S02]  /*00a0*/  LEA R2, R2, R7, 0x4 ;  /* 0x0000000702027211 */ /* 0x002fe400078e20ff */
[----:B---3--:R-:W-:-:S09]  /*00b0*/  LEA R5, R8, R3, 0x4 ;  /* 0x0000000308057211 */ /* 0x008fd200078e20ff */
[----:B--2---:R-:W-:Y:S05]  /*00c0*/  @!P0 BRA `(.L_x_0) ;  /* 0x0000000400348947 */ /* 0x004fea0003800000 */
[----:B------:R-:W0:Y:S01]  /*00d0*/  S2UR UR6, SR_CgaCtaId ;  /* 0x00000000000679c3 */ /* 0x000e220000008800 */
[----:B------:R-:W-:Y:S01]  /*00e0*/  UMOV UR4, 0x400 ;  /* 0x0000040000047882 */ /* 0x000fe20000000000 */
[----:B------:R-:W-:Y:S01]  /*00f0*/  IADD3 R4, PT, PT, R0, 0xf, RZ ;  /* 0x0000000f00047810 */ /* 0x000fe20007ffe0ff */
[----:B------:R-:W-:Y:S01]  /*0100*/  UIADD3 UR5, UPT, UPT, UR4, 0x400, URZ ;  /* 0x0000040004057890 */ /* 0x000fe2000fffe0ff */
[-C--:B------:R-:W-:Y:S01]  /*0110*/  IMAD R17, R7, R0.reuse, R3 ;  /* 0x0000000007117224 */ /* 0x080fe200078e0203 */
[----:B------:R-:W-:Y:S02]  /*0120*/  MOV R23, RZ ;  /* 0x000000ff00177202 */ /* 0x000fe40000000f00 */
[----:B------:R-:W-:Y:S01]  /*0130*/  SHF.R.U32.HI R19, RZ, 0x4, R4 ;  /* 0x00000004ff137819 */ /* 0x000fe20000011604 */
[----:B------:R-:W1:Y:S01]  /*0140*/  LDC R6, c[0x0][0x398] ;  /* 0x0000e600ff067b82 */ /* 0x000e620000000800 */
[----:B------:R-:W-:Y:S02]  /*0150*/  IMAD R17, R8, 0x10, R17 ;  /* 0x0000001008117824 */ /* 0x000fe400078e0211 */
[----:B------:R-:W-:Y:S01]  /*0160*/  IMAD R4, R2, R0, R3 ;  /* 0x0000000002047224 */ /* 0x000fe200078e0203 */
[----:B------:R-:W-:Y:S01]  /*0170*/  IADD3 R19, PT, PT, -R19, RZ, RZ ;  /* 0x000000ff13137210 */ /* 0x000fe20007ffe1ff */
[----:B0-----:R-:W-:-:S02]  /*0180*/  ULEA UR5, UR6, UR5, 0x18 ;  /* 0x0000000506057291 */ /* 0x001fc4000f8ec0ff */
[----:B------:R-:W-:-:S04]  /*0190*/  ULEA UR4, UR6, UR4, 0x18 ;  /* 0x0000000406047291 */ /* 0x000fc8000f8ec0ff */
[----:B------:R-:W-:Y:S02]  /*01a0*/  LEA R20, R3, UR5, 0x2 ;  /* 0x0000000503147c11 */ /* 0x000fe4000f8e10ff */
[----:B------:R-:W-:-:S03]  /*01b0*/  LEA R18, R7, UR4, 0x6 ;  /* 0x0000000407127c11 */ /* 0x000fc6000f8e30ff */
[----:B------:R-:W-:Y:S01]  /*01c0*/  IMAD R16, R7, 0x40, R20 ;  /* 0x0000004007107824 */ /* 0x000fe200078e0214 */
[----:B------:R-:W-:-:S07]  /*01d0*/  LEA R21, R3, R18, 0x2 ;  /* 0x0000001203157211 */ /* 0x000fce00078e10ff */
.L_x_1:
[----:B-1----:R-:W-:Y:S01]  /*01e0*/  MOV R0, R6 ;  /* 0x0000000600007202 */ /* 0x002fe20000000f00 */
[----:B------:R-:W-:Y:S01]  /*01f0*/  HFMA2 R22, -RZ, RZ, 0, 0 ;  /* 0x00000000ff167431 */ /* 0x000fe200000001ff */
[----:B------:R-:W-:Y:S02]  /*0200*/  VIMNMX.U32 R9, PT, PT, R2, R3, !PT ;  /* 0x0000000302097248 */ /* 0x000fe40007fe0000 */
[-C--:B------:R-:W-:Y:S02]  /*0210*/  ISETP.GE.U32.AND P0, PT, R7, R0.reuse, PT ;  /* 0x000000000700720c */ /* 0x080fe40003f06070 */
[-C--:B------:R-:W-:Y:S02]  /*0220*/  ISETP.GE.U32.AND P1, PT, R9, R0.reuse, PT ;  /* 0x000000000900720c */ /* 0x080fe40003f26070 */
[----:B------:R-:W-:Y:S02]  /*0230*/  ISETP.GE.OR P0, PT, R5, R0, P0 ;  /* 0x000000000500720c */ /* 0x000fe40000706670 */
[----:B------:R-:W-:-:S09]  /*0240*/  MOV R27, RZ ;  /* 0x000000ff001b7202 */ /* 0x000fd20000000f00 */
[----:B------:R-:W0:Y:S08]  /*0250*/  @!P1 LDC.64 R10, c[0x0][0x380] ;  /* 0x0000e000ff0a9b82 */ /* 0x000e300000000a00 */
[----:B------:R-:W1:Y:S01]  /*0260*/  @!P0 LDC.64 R8, c[0x0][0x388] ;  /* 0x0000e200ff088b82 */ /* 0x000e620000000a00 */
[----:B0-----:R-:W-:-:S05]  /*0270*/  @!P1 IMAD.WIDE.U32 R10, R4, 0x4, R10 ;  /* 0x00000004040a9825 */ /* 0x001fca00078e000a */
[----:B------:R-:W2:Y:S01]  /*0280*/  @!P1 LDG.E R22, desc[UR8][R10.64] ;  /* 0x000000080a169981 */ /* 0x000ea2000c1e1900 */
[----:B-1----:R-:W-:-:S05]  /*0290*/  @!P0 IMAD.WIDE.U32 R8, R17, 0x4, R8 ;  /* 0x0000000411088825 */ /* 0x002fca00078e0008 */
[----:B------:R-:W3:Y:S01]  /*02a0*/  @!P0 LDG.E R27, desc[UR8][R8.64] ;  /* 0x00000008081b8981 */ /* 0x000ee2000c1e1900 */
[----:B------:R-:W-:-:S05]  /*02b0*/  VIADD R19, R19, 0x1 ;  /* 0x0000000113137836 */ /* 0x000fca0000000000 */
[----:B------:R-:W-:Y:S02]  /*02c0*/  ISETP.NE.AND P0, PT, R19, RZ, PT ;  /* 0x000000ff1300720c */ /* 0x000fe40003f05270 */
[----:B------:R-:W-:Y:S02]  /*02d0*/  IADD3 R3, PT, PT, R3, 0x10, RZ ;  /* 0x0000001003037810 */ /* 0x000fe40007ffe0ff */
[----:B------:R-:W-:Y:S02]  /*02e0*/  IADD3 R7, PT, PT, R7, 0x10, RZ ;  /* 0x0000001007077810 */ /* 0x000fe40007ffe0ff */
[----:B------:R-:W-:Y:S02]  /*02f0*/  IADD3 R4, PT, PT, R4, 0x10, RZ ;  /* 0x0000001004047810 */ /* 0x000fe40007ffe0ff */
[----:B------:R-:W-:Y:S01]  /*0300*/  LEA R17, R0, R17, 0x4 ;  /* 0x0000001100117211 */ /* 0x000fe200078e20ff */
[----:B--2---:R-:W-:Y:S04]  /*0310*/  STS [R21], R22 ;  /* 0x0000001615007388 */ /* 0x004fe80000000800 */
[----:B---3--:R-:W-:Y:S01]  /*0320*/  STS [R16], R27 ;  /* 0x0000001b10007388 */ /* 0x008fe20000000800 */
[----:B------:R-:W-:Y:S06]  /*0330*/  BAR.SYNC.DEFER_BLOCKING 0x0 ;  /* 0x0000000000007b1d */ /* 0x000fec0000010000 */
[----:B------:R-:W-:Y:S04]  /*0340*/  LDS R26, [R20] ;  /* 0x00000000141a7984 */ /* 0x000fe80000000800 */
[----:B------:R-:W0:Y:S04]  /*0350*/  LDS.128 R12, [R18] ;  /* 0x00000000120c7984 */ /* 0x000e280000000c00 */
[----:B------:R-:W1:Y:S04]  /*0360*/  LDS R29, [R20+0x40] ;  /* 0x00004000141d7984 */ /* 0x000e680000000800 */
[----:B------:R-:W2:Y:S04]  /*0370*/  LDS R25, [R20+0x80] ;  /* 0x0000800014197984 */ /* 0x000ea80000000800 */
[----:B------:R-:W3:Y:S04]  /*0380*/  LDS R24, [R20+0xc0] ;  /* 0x0000c00014187984 */ /* 0x000ee80000000800 */
[----:B------:R-:W-:Y:S04]  /*0390*/  LDS.128 R8, [R18+0x10] ;  /* 0x0000100012087984 */ /* 0x000fe80000000c00 */
[----:B------:R-:W-:Y:S04]  /*03a0*/  LDS R22, [R20+0x140] ;  /* 0x0001400014167984 */ /* 0x000fe80000000800 */
[----:B------:R-:W-:Y:S01]  /*03b0*/  LDS R27, [R20+0x200] ;  /* 0x00020000141b7984 */ /* 0x000fe20000000800 */
[----:B0-----:R-:W-:-:S03]  /*03c0*/  FFMA R12, R12, R26, R23 ;  /* 0x0000001a0c0c7223 */ /* 0x001fc60000000017 */
[----:B------:R-:W0:Y:S01]  /*03d0*/  LDS R23, [R20+0x100] ;  /* 0x0001000014177984 */ /* 0x000e220000000800 */
[----:B-1----:R-:W-:-:S03]  /*03e0*/  FFMA R12, R29, R13, R12 ;  /* 0x0000000d1d0c7223 */ /* 0x002fc6000000000c */
[----:B------:R-:W-:Y:S01]  /*03f0*/  LDS R26, [R20+0x1c0] ;  /* 0x0001c000141a7984 */ /* 0x000fe20000000800 */
[----:B--2---:R-:W-:-:S03]  /*0400*/  FFMA R13, R25, R14, R12 ;  /* 0x0000000e190d7223 */ /* 0x004fc6000000000c */
[----:B------:R-:W1:Y:S01]  /*0410*/  LDS R25, [R20+0x180] ;  /* 0x0001800014197984 */ /* 0x000e620000000800 */
[----:B---3--:R-:W-:-:S03]  /*0420*/  FFMA R13, R24, R15, R13 ;  /* 0x0000000f180d7223 */ /* 0x008fc6000000000d */
[----:B------:R-:W-:Y:S01]  /*0430*/  LDS R24, [R20+0x240] ;  /* 0x0002400014187984 */ /* 0x000fe20000000800 */
[----:B0-----:R-:W-:-:S03]  /*0440*/  FFMA R23, R8, R23, R13 ;  /* 0x0000001708177223 */ /* 0x001fc6000000000d */
[----:B------:R-:W0:Y:S01]  /*0450*/  LDS.128 R12, [R18+0x20] ;  /* 0x00002000120c7984 */ /* 0x000e220000000c00 */
[----:B------:R-:W-:-:S03]  /*0460*/  FFMA R22, R22, R9, R23 ;  /* 0x0000000916167223 */ /* 0x000fc60000000017 */
[----:B------:R-:W2:Y:S01]  /*0470*/  LDS R23, [R20+0x280] ;  /* 0x0002800014177984 */ /* 0x000ea20000000800 */
[----:B-1----:R-:W-:-:S03]  /*0480*/  FFMA R25, R25, R10, R22 ;  /* 0x0000000a19197223 */ /* 0x002fc60000000016 */
[----:B------:R-:W1:Y:S01]  /*0490*/  LDS R22, [R20+0x2c0] ;  /* 0x0002c00014167984 */ /* 0x000e620000000800 */
[----:B------:R-:W-:-:S03]  /*04a0*/  FFMA R11, R26, R11, R25 ;  /* 0x0000000b1a0b7223 */ /* 0x000fc60000000019 */
[----:B------:R-:W-:Y:S01]  /*04b0*/  LDS R25, [R20+0x300] ;  /* 0x0003000014197984 */ /* 0x000fe20000000800 */
[----:B0-----:R-:W-:-:S03]  /*04c0*/  FFMA R27, R12, R27, R11 ;  /* 0x0000001b0c1b7223 */ /* 0x001fc6000000000b */
[----:B------:R-:W0:Y:S01]  /*04d0*/  LDS.128 R8, [R18+0x30] ;  /* 0x0000300012087984 */ /* 0x000e220000000c00 */
[----:B------:R-:W-:-:S03]  /*04e0*/  FFMA R24, R24, R13, R27 ;  /* 0x0000000d18187223 */ /* 0x000fc6000000001b */
[----:B------:R-:W3:Y:S04]  /*04f0*/  LDS R27, [R20+0x340] ;  /* 0x00034000141b7984 */ /* 0x000ee80000000800 */
[----:B------:R-:W4:Y:S04]  /*0500*/  LDS R13, [R20+0x380] ;  /* 0x00038000140d7984 */ /* 0x000f280000000800 */
[----:B------:R-:W5:Y:S01]  /*0510*/  LDS R12, [R20+0x3c0] ;  /* 0x0003c000140c7984 */ /* 0x000f620000000800 */
[----:B--2---:R-:W-:-:S04]  /*0520*/  FFMA R23, R23, R14, R24 ;  /* 0x0000000e17177223 */ /* 0x004fc80000000018 */
[----:B-1----:R-:W-:-:S04]  /*0530*/  FFMA R15, R22, R15, R23 ;  /* 0x0000000f160f7223 */ /* 0x002fc80000000017 */
[----:B0-----:R-:W-:-:S04]  /*0540*/  FFMA R8, R8, R25, R15 ;  /* 0x0000001908087223 */ /* 0x001fc8000000000f */
[----:B---3--:R-:W-:-:S04]  /*0550*/  FFMA R8, R27, R9, R8 ;  /* 0x000000091b087223 */ /* 0x008fc80000000008 */
[----:B----4-:R-:W-:-:S04]  /*0560*/  FFMA R13, R13, R10, R8 ;  /* 0x0000000a0d0d7223 */ /* 0x010fc80000000008 */
[----:B-----5:R-:W-:Y:S01]  /*0570*/  FFMA R23, R12, R11, R13 ;  /* 0x0000000b0c177223 */ /* 0x020fe2000000000d */
[----:B------:R-:W-:Y:S06]  /*0580*/  BAR.SYNC.DEFER_BLOCKING 0x0 ;  /* 0x0000000000007b1d */ /* 0x000fec0000010000 */
[----:B------:R-:W-:Y:S05]  /*0590*/  @P0 BRA `(.L_x_1) ;  /* 0xfffffffc00100947 */ /* 0x000fea000383ffff */
.L_x_0:
[----:B------:R-:W-:-:S04]  /*05a0*/  VIMNMX R3, PT, PT, R2, R5, !PT ;  /* 0x0000000502037248 */ /* 0x000fc80007fe0100 */
[----:B------:R-:W-:-:S13]  /*05b0*/  ISETP.GE.AND P0, PT, R3, R0, PT ;  /* 0x000000000300720c */ /* 0x000fda0003f06270 */
[----:B------:R-:W-:Y:S05]  /*05c0*/  @P0 EXIT ;  /* 0x000000000000094d */ /* 0x000fea0003800000 */
[----:B------:R-:W0:Y:S01]  /*05d0*/  LDC.64 R6, c[0x0][0x390] ;  /* 0x0000e400ff067b82 */ /* 0x000e220000000a00 */
[----:B------:R-:W-:-:S04]  /*05e0*/  IMAD R3, R2, R0, R5 ;  /* 0x0000000002037224 */ /* 0x000fc800078e0205 */
[----:B0-----:R-:W-:-:S05]  /*05f0*/  IMAD.WIDE R2, R3, 0x4, R6 ;  /* 0x0000000403027825 */ /* 0x001fca00078e0206 */
[----:B------:R-:W-:Y:S01]  /*0600*/  STG.E desc[UR8][R2.64], R23 ;  /* 0x0000001702007986 */ /* 0x000fe2000c101908 */
[----:B------:R-:W-:Y:S05]  /*0610*/  EXIT ;  /* 0x000000000000794d */ /* 0x000fea0003800000 */
.L_x_2:
[----:B------:R-:W-:-:S00]  /*0620*/  BRA `(.L_x_2) ;  /* 0xfffffffc00fc7947 */ /* 0x000fc0000383ffff */
[----:B------:R-:W-:-:S00]  /*0630*/  NOP ;  /* 0x0000000000007918 */ /* 0x000fc00000000000 */
        /* <DEDUP_REMOVED lines=12> */
.L_x_3:


//--------------------- .nv.shared._Z17matrixMultiplyGPUPfS_S_i --------------------------
	.section	.nv.shared._Z17matrixMultiplyGPUPfS_S_i,"aw",@nobits
	.sectionflags	@""
	.align	4
.nv.shared._Z17matrixMultiplyGPUPfS_S_i:
	.zero		3072


//--------------------- .nv.shared.reserved.0     --------------------------
	.section	.nv.shared.reserved.0,"aw",@nobits
	.weak		__nv_reservedSMEM_offset_0_alias
	.size		__nv_reservedSMEM_offset_0_alias, 0, 64
	.other		__nv_reservedSMEM_offset_0_alias,@"STO_CUDA_RESERVED_SHARED STV_DEFAULT"
__nv_reservedSMEM_offset_0_alias:
	.zero		0
	.zero		64


//--------------------- .nv.constant0._Z17matrixMultiplyGPUPfS_S_i --------------------------
	.section	.nv.constant0._Z17matrixMultiplyGPUPfS_S_i,"a",@progbits
	.sectionflags	@""
	.align	4
.nv.constant0._Z17matrixMultiplyGPUPfS_S_i:
	.zero		924


//--------------------- SYMBOLS --------------------------

	.type		.nv.reservedSmem.offset0,@object
	.size		.nv.reservedSmem.offset0,0x4
	.type		.nv.reservedSmem.cap,@object
	.size		.nv.reservedSmem.cap,0x4
